	.headerflags	@"EF_CUDA_TEXMODE_UNIFIED EF_CUDA_64BIT_ADDRESS EF_CUDA_ACCELERATORS EF_CUDA_SM90 EF_CUDA_VIRTUAL_SM(EF_CUDA_SM90)"
	.elftype	@"ET_EXEC"


//--------------------- .nv.info                  --------------------------
	.section	.nv.info,"",@"SHT_CUDA_INFO"
	.align	4


	//----- nvinfo : EIATTR_REGCOUNT
	.align		4
        /*0000*/ 	.byte	0x04, 0x2f
        /*0002*/ 	.short	(.L_1 - .L_0)
	.align		4
.L_0:
        /*0004*/ 	.word	index@(triton_poi_fused_convolution_neg_relu_threshold_backward_4)
        /*0008*/ 	.word	0x0000000c


	//----- nvinfo : EIATTR_MIN_STACK_SIZE
	.align		4
.L_1:
        /*000c*/ 	.byte	0x04, 0x12
        /*000e*/ 	.short	(.L_3 - .L_2)
	.align		4
.L_2:
        /*0010*/ 	.word	index@(triton_poi_fused_convolution_neg_relu_threshold_backward_4)
        /*0014*/ 	.word	0x00000000


	//----- nvinfo : EIATTR_FRAME_SIZE
	.align		4
.L_3:
        /*0018*/ 	.byte	0x04, 0x11
        /*001a*/ 	.short	(.L_5 - .L_4)
	.align		4
.L_4:
        /*001c*/ 	.word	index@(triton_poi_fused_convolution_neg_relu_threshold_backward_4)
        /*0020*/ 	.word	0x00000000


	//----- nvinfo : EIATTR_MIN_STACK_SIZE
	.align		4
.L_5:
        /*0024*/ 	.byte	0x04, 0x12
        /*0026*/ 	.short	(.L_7 - .L_6)
	.align		4
.L_6:
        /*0028*/ 	.word	index@(triton_poi_fused_convolution_neg_relu_threshold_backward_4)
        /*002c*/ 	.word	0x00000000
.L_7:


//--------------------- .nv.info.triton_poi_fused_convolution_neg_relu_threshold_backward_4 --------------------------
	.section	.nv.info.triton_poi_fused_convolution_neg_relu_threshold_backward_4,"",@"SHT_CUDA_INFO"
	.sectionflags	@""
	.align	4


	//----- nvinfo : EIATTR_CUDA_API_VERSION
	.align		4
        /*0000*/ 	.byte	0x04, 0x37
        /*0002*/ 	.short	(.L_9 - .L_8)
.L_8:
        /*0004*/ 	.word	0x0000007c


	//----- nvinfo : EIATTR_KPARAM_INFO
	.align		4
.L_9:
        /*0008*/ 	.byte	0x04, 0x17
        /*000a*/ 	.short	(.L_11 - .L_10)
.L_10:
        /*000c*/ 	.word	0x00000000
        /*0010*/ 	.short	0x0004
        /*0012*/ 	.short	0x0020
        /*0014*/ 	.byte	0x00, 0xf0, 0x11, 0x00


	//----- nvinfo : EIATTR_KPARAM_INFO
	.align		4
.L_11:
        /*0018*/ 	.byte	0x04, 0x17
        /*001a*/ 	.short	(.L_13 - .L_12)
.L_12:
        /*001c*/ 	.word	0x00000000
        /*0020*/ 	.short	0x0003
        /*0022*/ 	.short	0x0018
        /*0024*/ 	.byte	0x00, 0xf4, 0x21, 0x00


	//----- nvinfo : EIATTR_KPARAM_INFO
	.align		4
.L_13:
        /*0028*/ 	.byte	0x04, 0x17
        /*002a*/ 	.short	(.L_15 - .L_14)
.L_14:
        /*002c*/ 	.word	0x00000000
        /*0030*/ 	.short	0x0002
        /*0032*/ 	.short	0x0010
        /*0034*/ 	.byte	0x00, 0xf4, 0x21, 0x00


	//----- nvinfo : EIATTR_KPARAM_INFO
	.align		4
.L_15:
        /*0038*/ 	.byte	0x04, 0x17
        /*003a*/ 	.short	(.L_17 - .L_16)
.L_16:
        /*003c*/ 	.word	0x00000000
        /*0040*/ 	.short	0x0001
        /*0042*/ 	.short	0x0008
        /*0044*/ 	.byte	0x00, 0xf4, 0x21, 0x00


	//----- nvinfo : EIATTR_KPARAM_INFO
	.align		4
.L_17:
        /*0048*/ 	.byte	0x04, 0x17
        /*004a*/ 	.short	(.L_19 - .L_18)
.L_18:
        /*004c*/ 	.word	0x00000000
        /*0050*/ 	.short	0x0000
        /*0052*/ 	.short	0x0000
        /*0054*/ 	.byte	0x00, 0xf4, 0x21, 0x00


	//----- nvinfo : EIATTR_SPARSE_MMA_MASK
	.align		4
.L_19:
        /*0058*/ 	.byte	0x03, 0x50
        /*005a*/ 	.short	0x0000


	//----- nvinfo : EIATTR_MAXREG_COUNT
	.align		4
        /*005c*/ 	.byte	0x03, 0x1b
        /*005e*/ 	.short	0x00ff


	//----- nvinfo : EIATTR_EXIT_INSTR_OFFSETS
	.align		4
        /*0060*/ 	.byte	0x04, 0x1c
        /*0062*/ 	.short	(.L_21 - .L_20)


	//   ....[0]....
.L_20:
        /*0064*/ 	.word	0x00000270


	//----- nvinfo : EIATTR_REQNTID
	.align		4
.L_21:
        /*0068*/ 	.byte	0x04, 0x10
        /*006a*/ 	.short	(.L_23 - .L_22)
.L_22:
        /*006c*/ 	.word	0x00000080
        /*0070*/ 	.word	0x00000001
        /*0074*/ 	.word	0x00000001


	//----- nvinfo : EIATTR_CBANK_PARAM_SIZE
	.align		4
.L_23:
        /*0078*/ 	.byte	0x03, 0x19
        /*007a*/ 	.short	0x0024


	//----- nvinfo : EIATTR_PARAM_CBANK
	.align		4
        /*007c*/ 	.byte	0x04, 0x0a
        /*007e*/ 	.short	(.L_25 - .L_24)
	.align		4
.L_24:
        /*0080*/ 	.word	index@(.nv.constant0.triton_poi_fused_convolution_neg_relu_threshold_backward_4)
        /*0084*/ 	.short	0x0210
        /*0086*/ 	.short	0x0024


	//----- nvinfo : EIATTR_SW_WAR
	.align		4
.L_25:
        /*0088*/ 	.byte	0x04, 0x36
        /*008a*/ 	.short	(.L_27 - .L_26)
.L_26:
        /*008c*/ 	.word	0x00000008
.L_27:


//--------------------- .nv.callgraph             --------------------------
	.section	.nv.callgraph,"",@"SHT_CUDA_CALLGRAPH"
	.align	4
	.sectionentsize	8
	.align		4
        /*0000*/ 	.word	0x00000000
	.align		4
        /*0004*/ 	.word	0xffffffff
	.align		4
        /*0008*/ 	.word	0x00000000
	.align		4
        /*000c*/ 	.word	0xfffffffe
	.align		4
        /*0010*/ 	.word	0x00000000
	.align		4
        /*0014*/ 	.word	0xfffffffd
	.align		4
        /*0018*/ 	.word	0x00000000
	.align		4
        /*001c*/ 	.word	0xfffffffc


//--------------------- .text.triton_poi_fused_convolution_neg_relu_threshold_backward_4 --------------------------
	.section	.text.triton_poi_fused_convolution_neg_relu_threshold_backward_4,"ax",@progbits
	.align	128
        .global         triton_poi_fused_convolution_neg_relu_threshold_backward_4
        .type           triton_poi_fused_convolution_neg_relu_threshold_backward_4,@function
        .size           triton_poi_fused_convolution_neg_relu_threshold_backward_4,(.L_x_1 - triton_poi_fused_convolution_neg_relu_threshold_backward_4)
        .other          triton_poi_fused_convolution_neg_relu_threshold_backward_4,@"STO_CUDA_ENTRY STV_DEFAULT"
triton_poi_fused_convolution_neg_relu_threshold_backward_4:
.text.triton_poi_fused_convolution_neg_relu_threshold_backward_4:
[----:B------:R-:W-:Y:S01]  /*0000*/  LDC R1, c[0x0][0x28] ;  /* 0x00000a00ff017b82 */ /* 0x000fe20000000800 */
[----:B------:R-:W1:Y:S07]  /*0010*/  S2R R0, SR_TID.X ;  /* 0x0000000000007919 */ /* 0x000e6e0000002100 */
[----:B------:R-:W2:Y:S01]  /*0020*/  LDC.64 R4, c[0x0][0x218] ;  /* 0x00008600ff047b82 */ /* 0x000ea20000000a00 */
[----:B------:R-:W-:Y:S01]  /*0030*/  ULDC.64 UR4, c[0x0][0x208] ;  /* 0x0000820000047ab9 */ /* 0x000fe20000000a00 */
[----:B------:R-:W-:Y:S01]  /*0040*/  ULDC.64 UR6, c[0x0][0x220] ;  /* 0x0000880000067ab9 */ /* 0x000fe20000000a00 */
[----:B------:R-:W3:Y:S01]  /*0050*/  S2R R7, SR_CTAID.X ;  /* 0x0000000000077919 */ /* 0x000ee20000002500 */
[----:B------:R-:W-:Y:S01]  /*0060*/  ULDC.64 UR8, c[0x0][0x228] ;  /* 0x00008a0000087ab9 */ /* 0x000fe20000000a00 */
[----:B-1----:R-:W-:-:S02]  /*0070*/  LOP3.LUT R0, R0, 0x7f, RZ, 0xc0, !PT ;  /* 0x0000007f00007812 */ /* 0x002fc400078ec0ff */
[----:B---3--:R-:W-:-:S03]  /*0080*/  SHF.R.S32.HI R2, RZ, 0x18, R7 ;  /* 0x00000018ff027819 */ /* 0x008fc60000011407 */
[----:B------:R-:W-:Y:S01]  /*0090*/  IMAD R7, R7, 0x80, R0 ;  /* 0x0000008007077824 */ /* 0x000fe200078e0200 */
[----:B------:R-:W-:Y:S02]  /*00a0*/  SGXT R0, R2, 0x1 ;  /* 0x000000010200781a */ /* 0x000fe40000000200 */
[----:B------:R-:W1:Y:S02]  /*00b0*/  LDC.64 R2, c[0x0][0x210] ;  /* 0x00008400ff027b82 */ /* 0x000e640000000a00 */
[----:B------:R-:W-:-:S04]  /*00c0*/  LEA.HI R0, R0, R7, RZ, 0x4 ;  /* 0x0000000700007211 */ /* 0x000fc800078f20ff */
[--C-:B------:R-:W-:Y:S02]  /*00d0*/  SHF.R.S32.HI R6, RZ, 0x4, R0.reuse ;  /* 0x00000004ff067819 */ /* 0x100fe40000011400 */
[----:B------:R-:W-:-:S04]  /*00e0*/  SHF.R.S32.HI R9, RZ, 0x1f, R0 ;  /* 0x0000001fff097819 */ /* 0x000fc80000011400 */
[----:B------:R-:W-:-:S04]  /*00f0*/  LEA.HI R9, R9, R6, RZ, 0x6 ;  /* 0x0000000609097211 */ /* 0x000fc800078f30ff */
[----:B------:R-:W-:-:S05]  /*0100*/  LOP3.LUT R9, R9, 0xffffffc0, RZ, 0xc0, !PT ;  /* 0xffffffc009097812 */ /* 0x000fca00078ec0ff */
[----:B------:R-:W-:Y:S02]  /*0110*/  IMAD.IADD R9, R6, 0x1, -R9 ;  /* 0x0000000106097824 */ /* 0x000fe400078e0a09 */
[----:B-1----:R-:W-:-:S04]  /*0120*/  IMAD.WIDE R2, R7, 0x4, R2 ;  /* 0x0000000407027825 */ /* 0x002fc800078e0202 */
[----:B--2---:R-:W-:Y:S02]  /*0130*/  IMAD.WIDE R4, R9, 0x4, R4 ;  /* 0x0000000409047825 */ /* 0x004fe400078e0204 */
[----:B------:R-:W2:Y:S04]  /*0140*/  LDG.E R2, desc[UR4][R2.64] ;  /* 0x0000000402027981 */ /* 0x000ea8000c1e1900 */
[----:B------:R1:W2:Y:S01]  /*0150*/  LDG.E.EL R5, desc[UR4][R4.64] ;  /* 0x0000000404057981 */ /* 0x0002a2000c2e1900 */
[----:B------:R-:W-:Y:S02]  /*0160*/  SHF.R.S32.HI R8, RZ, 0x1f, R7 ;  /* 0x0000001fff087819 */ /* 0x000fe40000011407 */
[----:B-1----:R-:W-:Y:S01]  /*0170*/  IADD3 R4, P3, R7, UR8, RZ ;  /* 0x0000000807047c10 */ /* 0x002fe2000ff7e0ff */
[C---:B--2---:R-:W-:Y:S01]  /*0180*/  FADD R0, R2.reuse, R5 ;  /* 0x0000000502007221 */ /* 0x044fe20000000000 */
[----:B------:R-:W-:-:S02]  /*0190*/  FSETP.GEU.AND P1, PT, R2, -R5, PT ;  /* 0x800000050200720b */ /* 0x000fc40003f2e000 */
[----:B------:R-:W-:Y:S01]  /*01a0*/  IADD3 R2, P2, R7, UR6, RZ ;  /* 0x0000000607027c10 */ /* 0x000fe2000ff5e0ff */
[----:B------:R-:W-:Y:S01]  /*01b0*/  FADD R6, RZ, -R0 ;  /* 0x80000000ff067221 */ /* 0x000fe20000000000 */
[C---:B------:R-:W-:Y:S02]  /*01c0*/  FSETP.GEU.AND P0, PT, -R0.reuse, RZ, PT ;  /* 0x000000ff0000720b */ /* 0x040fe40003f0e100 */
[----:B------:R-:W-:Y:S02]  /*01d0*/  FSEL R0, R0, RZ, P1 ;  /* 0x000000ff00007208 */ /* 0x000fe40000800000 */
[----:B------:R-:W-:Y:S02]  /*01e0*/  FSEL R6, R6, RZ, P0 ;  /* 0x000000ff06067208 */ /* 0x000fe40000000000 */
[----:B------:R-:W-:Y:S02]  /*01f0*/  FSETP.GTU.AND P1, PT, R0, RZ, PT ;  /* 0x000000ff0000720b */ /* 0x000fe40003f2c000 */
[----:B------:R-:W-:-:S02]  /*0200*/  FSETP.GTU.AND P0, PT, R6, RZ, PT ;  /* 0x000000ff0600720b */ /* 0x000fc40003f0c000 */
[----:B------:R-:W-:Y:S02]  /*0210*/  IADD3.X R3, R8, UR7, RZ, P2, !PT ;  /* 0x0000000708037c10 */ /* 0x000fe400097fe4ff */
[----:B------:R-:W-:Y:S02]  /*0220*/  SEL R7, RZ, 0x1, P0 ;  /* 0x00000001ff077807 */ /* 0x000fe40000000000 */
[----:B------:R-:W-:Y:S02]  /*0230*/  IADD3.X R5, R8, UR9, RZ, P3, !PT ;  /* 0x0000000908057c10 */ /* 0x000fe40009ffe4ff */
[----:B------:R-:W-:Y:S01]  /*0240*/  SEL R9, RZ, 0x1, P1 ;  /* 0x00000001ff097807 */ /* 0x000fe20000800000 */
[----:B------:R-:W-:Y:S04]  /*0250*/  STG.E.U8 desc[UR4][R2.64], R7 ;  /* 0x0000000702007986 */ /* 0x000fe8000c101104 */
[----:B------:R-:W-:Y:S01]  /*0260*/  STG.E.U8 desc[UR4][R4.64], R9 ;  /* 0x0000000904007986 */ /* 0x000fe2000c101104 */
[----:B------:R-:W-:Y:S05]  /*0270*/  EXIT ;  /* 0x000000000000794d */ /* 0x000fea0003800000 */
.L_x_0:
[----:B------:R-:W-:-:S00]  /*0280*/  BRA `(.L_x_0) ;  /* 0xfffffffc00fc7947 */ /* 0x000fc0000383ffff */
[----:B------:R-:W-:-:S00]  /*0290*/  NOP ;  /* 0x0000000000007918 */ /* 0x000fc00000000000 */
        /* <DEDUP_REMOVED lines=14> */
.L_x_1:


//--------------------- .nv.constant0.triton_poi_fused_convolution_neg_relu_threshold_backward_4 --------------------------
	.section	.nv.constant0.triton_poi_fused_convolution_neg_relu_threshold_backward_4,"a",@progbits
	.sectionflags	@""
	.align	4
.nv.constant0.triton_poi_fused_convolution_neg_relu_threshold_backward_4:
	.zero		564
